	.headerflags	@"EF_CUDA_TEXMODE_UNIFIED EF_CUDA_64BIT_ADDRESS EF_CUDA_ACCELERATORS EF_CUDA_SM90 EF_CUDA_VIRTUAL_SM(EF_CUDA_SM90)"
	.elftype	@"ET_EXEC"


//--------------------- .nv.info                  --------------------------
	.section	.nv.info,"",@"SHT_CUDA_INFO"
	.align	4


	//----- nvinfo : EIATTR_REGCOUNT
	.align		4
        /*0000*/ 	.byte	0x04, 0x2f
        /*0002*/ 	.short	(.L_2 - .L_1)
	.align		4
.L_1:
        /*0004*/ 	.word	index@(triton_poi_fused_native_group_norm_relu_22)
        /*0008*/ 	.word	0x00000012


	//----- nvinfo : EIATTR_MIN_STACK_SIZE
	.align		4
.L_2:
        /*000c*/ 	.byte	0x04, 0x12
        /*000e*/ 	.short	(.L_4 - .L_3)
	.align		4
.L_3:
        /*0010*/ 	.word	index@(triton_poi_fused_native_group_norm_relu_22)
        /*0014*/ 	.word	0x00000000


	//----- nvinfo : EIATTR_FRAME_SIZE
	.align		4
.L_4:
        /*0018*/ 	.byte	0x04, 0x11
        /*001a*/ 	.short	(.L_6 - .L_5)
	.align		4
.L_5:
        /*001c*/ 	.word	index@(triton_poi_fused_native_group_norm_relu_22)
        /*0020*/ 	.word	0x00000000


	//----- nvinfo : EIATTR_MIN_STACK_SIZE
	.align		4
.L_6:
        /*0024*/ 	.byte	0x04, 0x12
        /*0026*/ 	.short	(.L_8 - .L_7)
	.align		4
.L_7:
        /*0028*/ 	.word	index@(triton_poi_fused_native_group_norm_relu_22)
        /*002c*/ 	.word	0x00000000
.L_8:


//--------------------- .nv.info.triton_poi_fused_native_group_norm_relu_22 --------------------------
	.section	.nv.info.triton_poi_fused_native_group_norm_relu_22,"",@"SHT_CUDA_INFO"
	.sectionflags	@""
	.align	4


	//----- nvinfo : EIATTR_CUDA_API_VERSION
	.align		4
        /*0000*/ 	.byte	0x04, 0x37
        /*0002*/ 	.short	(.L_10 - .L_9)
.L_9:
        /*0004*/ 	.word	0x0000007c


	//----- nvinfo : EIATTR_KPARAM_INFO
	.align		4
.L_10:
        /*0008*/ 	.byte	0x04, 0x17
        /*000a*/ 	.short	(.L_12 - .L_11)
.L_11:
        /*000c*/ 	.word	0x00000000
        /*0010*/ 	.short	0x0006
        /*0012*/ 	.short	0x0030
        /*0014*/ 	.byte	0x00, 0xf0, 0x11, 0x00


	//----- nvinfo : EIATTR_KPARAM_INFO
	.align		4
.L_12:
        /*0018*/ 	.byte	0x04, 0x17
        /*001a*/ 	.short	(.L_14 - .L_13)
.L_13:
        /*001c*/ 	.word	0x00000000
        /*0020*/ 	.short	0x0005
        /*0022*/ 	.short	0x0028
        /*0024*/ 	.byte	0x00, 0xf4, 0x21, 0x00


	//----- nvinfo : EIATTR_KPARAM_INFO
	.align		4
.L_14:
        /*0028*/ 	.byte	0x04, 0x17
        /*002a*/ 	.short	(.L_16 - .L_15)
.L_15:
        /*002c*/ 	.word	0x00000000
        /*0030*/ 	.short	0x0004
        /*0032*/ 	.short	0x0020
        /*0034*/ 	.byte	0x00, 0xf4, 0x21, 0x00


	//----- nvinfo : EIATTR_KPARAM_INFO
	.align		4
.L_16:
        /*0038*/ 	.byte	0x04, 0x17
        /*003a*/ 	.short	(.L_18 - .L_17)
.L_17:
        /*003c*/ 	.word	0x00000000
        /*0040*/ 	.short	0x0003
        /*0042*/ 	.short	0x0018
        /*0044*/ 	.byte	0x00, 0xf4, 0x21, 0x00


	//----- nvinfo : EIATTR_KPARAM_INFO
	.align		4
.L_18:
        /*0048*/ 	.byte	0x04, 0x17
        /*004a*/ 	.short	(.L_20 - .L_19)
.L_19:
        /*004c*/ 	.word	0x00000000
        /*0050*/ 	.short	0x0002
        /*0052*/ 	.short	0x0010
        /*0054*/ 	.byte	0x00, 0xf4, 0x21, 0x00


	//----- nvinfo : EIATTR_KPARAM_INFO
	.align		4
.L_20:
        /*0058*/ 	.byte	0x04, 0x17
        /*005a*/ 	.short	(.L_22 - .L_21)
.L_21:
        /*005c*/ 	.word	0x00000000
        /*0060*/ 	.short	0x0001
        /*0062*/ 	.short	0x0008
        /*0064*/ 	.byte	0x00, 0xf4, 0x21, 0x00


	//----- nvinfo : EIATTR_KPARAM_INFO
	.align		4
.L_22:
        /*0068*/ 	.byte	0x04, 0x17
        /*006a*/ 	.short	(.L_24 - .L_23)
.L_23:
        /*006c*/ 	.word	0x00000000
        /*0070*/ 	.short	0x0000
        /*0072*/ 	.short	0x0000
        /*0074*/ 	.byte	0x00, 0xf4, 0x21, 0x00


	//----- nvinfo : EIATTR_SPARSE_MMA_MASK
	.align		4
.L_24:
        /*0078*/ 	.byte	0x03, 0x50
        /*007a*/ 	.short	0x0000


	//----- nvinfo : EIATTR_MAXREG_COUNT
	.align		4
        /*007c*/ 	.byte	0x03, 0x1b
        /*007e*/ 	.short	0x00ff


	//----- nvinfo : EIATTR_EXIT_INSTR_OFFSETS
	.align		4
        /*0080*/ 	.byte	0x04, 0x1c
        /*0082*/ 	.short	(.L_26 - .L_25)


	//   ....[0]....
.L_25:
        /*0084*/ 	.word	0x00000290


	//----- nvinfo : EIATTR_REQNTID
	.align		4
.L_26:
        /*0088*/ 	.byte	0x04, 0x10
        /*008a*/ 	.short	(.L_28 - .L_27)
.L_27:
        /*008c*/ 	.word	0x00000080
        /*0090*/ 	.word	0x00000001
        /*0094*/ 	.word	0x00000001


	//----- nvinfo : EIATTR_CBANK_PARAM_SIZE
	.align		4
.L_28:
        /*0098*/ 	.byte	0x03, 0x19
        /*009a*/ 	.short	0x0034


	//----- nvinfo : EIATTR_PARAM_CBANK
	.align		4
        /*009c*/ 	.byte	0x04, 0x0a
        /*009e*/ 	.short	(.L_30 - .L_29)
	.align		4
.L_29:
        /*00a0*/ 	.word	index@(.nv.constant0.triton_poi_fused_native_group_norm_relu_22)
        /*00a4*/ 	.short	0x0210
        /*00a6*/ 	.short	0x0034


	//----- nvinfo : EIATTR_SW_WAR
	.align		4
.L_30:
        /*00a8*/ 	.byte	0x04, 0x36
        /*00aa*/ 	.short	(.L_32 - .L_31)
.L_31:
        /*00ac*/ 	.word	0x00000008
.L_32:


//--------------------- .nv.callgraph             --------------------------
	.section	.nv.callgraph,"",@"SHT_CUDA_CALLGRAPH"
	.align	4
	.sectionentsize	8
	.align		4
        /*0000*/ 	.word	0x00000000
	.align		4
        /*0004*/ 	.word	0xffffffff
	.align		4
        /*0008*/ 	.word	0x00000000
	.align		4
        /*000c*/ 	.word	0xfffffffe
	.align		4
        /*0010*/ 	.word	0x00000000
	.align		4
        /*0014*/ 	.word	0xfffffffd
	.align		4
        /*0018*/ 	.word	0x00000000
	.align		4
        /*001c*/ 	.word	0xfffffffc


//--------------------- .nv.constant4             --------------------------
	.section	.nv.constant4,"a",@progbits
	.align	8
	.align		8
.nv.constant4:
        /*0000*/ 	.dword	_$_str


//--------------------- .text.triton_poi_fused_native_group_norm_relu_22 --------------------------
	.section	.text.triton_poi_fused_native_group_norm_relu_22,"ax",@progbits
	.align	128
        .global         triton_poi_fused_native_group_norm_relu_22
        .type           triton_poi_fused_native_group_norm_relu_22,@function
        .size           triton_poi_fused_native_group_norm_relu_22,(.L_x_1 - triton_poi_fused_native_group_norm_relu_22)
        .other          triton_poi_fused_native_group_norm_relu_22,@"STO_CUDA_ENTRY STV_DEFAULT"
triton_poi_fused_native_group_norm_relu_22:
.text.triton_poi_fused_native_group_norm_relu_22:
[----:B------:R-:W-:Y:S01]  /*0000*/  LDC R1, c[0x0][0x28] ;  /* 0x00000a00ff017b82 */ /* 0x000fe20000000800 */
[----:B------:R-:W1:Y:S07]  /*0010*/  S2R R0, SR_TID.X ;  /* 0x0000000000007919 */ /* 0x000e6e0000002100 */
[----:B------:R-:W2:Y:S01]  /*0020*/  LDC.64 R10, c[0x0][0x220] ;  /* 0x00008800ff0a7b82 */ /* 0x000ea20000000a00 */
[----:B------:R-:W-:Y:S01]  /*0030*/  ULDC.64 UR4, c[0x0][0x208] ;  /* 0x0000820000047ab9 */ /* 0x000fe20000000a00 */
[----:B------:R-:W3:Y:S06]  /*0040*/  S2R R3, SR_CTAID.X ;  /* 0x0000000000037919 */ /* 0x000eec0000002500 */
[----:B------:R-:W4:Y:S08]  /*0050*/  LDC.64 R8, c[0x0][0x210] ;  /* 0x00008400ff087b82 */ /* 0x000f300000000a00 */
[----:B------:R-:W5:Y:S08]  /*0060*/  LDC.64 R6, c[0x0][0x218] ;  /* 0x00008600ff067b82 */ /* 0x000f700000000a00 */
[----:B------:R-:W5:Y:S01]  /*0070*/  LDC.64 R4, c[0x0][0x228] ;  /* 0x00008a00ff047b82 */ /* 0x000f620000000a00 */
[----:B-1----:R-:W-:-:S02]  /*0080*/  LOP3.LUT R0, R0, 0x7f, RZ, 0xc0, !PT ;  /* 0x0000007f00007812 */ /* 0x002fc400078ec0ff */
[----:B---3--:R-:W-:-:S03]  /*0090*/  SHF.R.S32.HI R13, RZ, 0x18, R3 ;  /* 0x00000018ff0d7819 */ /* 0x008fc60000011403 */
[----:B------:R-:W-:Y:S01]  /*00a0*/  IMAD R0, R3, 0x80, R0 ;  /* 0x0000008003007824 */ /* 0x000fe200078e0200 */
[----:B------:R-:W-:-:S04]  /*00b0*/  SGXT R13, R13, 0x1 ;  /* 0x000000010d0d781a */ /* 0x000fc80000000200 */
[CC--:B------:R-:W-:Y:S02]  /*00c0*/  LEA.HI R2, R13.reuse, R0.reuse, RZ, 0x7 ;  /* 0x000000000d027211 */ /* 0x0c0fe400078f38ff */
[----:B------:R-:W-:Y:S02]  /*00d0*/  LEA.HI R13, R13, R0, RZ, 0x6 ;  /* 0x000000000d0d7211 */ /* 0x000fe400078f30ff */
[----:B------:R-:W-:Y:S02]  /*00e0*/  SHF.R.S32.HI R15, RZ, 0x7, R2 ;  /* 0x00000007ff0f7819 */ /* 0x000fe40000011402 */
[----:B------:R-:W1:Y:S03]  /*00f0*/  LDC.64 R2, c[0x0][0x230] ;  /* 0x00008c00ff027b82 */ /* 0x000e660000000a00 */
[----:B--2---:R-:W-:Y:S01]  /*0100*/  IMAD.WIDE R10, R15, 0x4, R10 ;  /* 0x000000040f0a7825 */ /* 0x004fe200078e020a */
[----:B------:R-:W-:-:S05]  /*0110*/  SHF.R.S32.HI R13, RZ, 0x6, R13 ;  /* 0x00000006ff0d7819 */ /* 0x000fca000001140d */
[----:B------:R2:W3:Y:S01]  /*0120*/  LDG.E.EL R10, desc[UR4][R10.64] ;  /* 0x000000040a0a7981 */ /* 0x0004e2000c2e1900 */
[----:B------:R-:W-:Y:S01]  /*0130*/  LEA.HI R12, R13, R13, RZ, 0x6 ;  /* 0x0000000d0d0c7211 */ /* 0x000fe200078f30ff */
[----:B----4-:R-:W-:-:S03]  /*0140*/  IMAD.WIDE R8, R0, 0x4, R8 ;  /* 0x0000000400087825 */ /* 0x010fc600078e0208 */
[----:B------:R-:W-:Y:S01]  /*0150*/  LOP3.LUT R12, R12, 0xffffffc0, RZ, 0xc0, !PT ;  /* 0xffffffc00c0c7812 */ /* 0x000fe200078ec0ff */
[----:B-----5:R-:W-:Y:S02]  /*0160*/  IMAD.WIDE R6, R15, 0x4, R6 ;  /* 0x000000040f067825 */ /* 0x020fe400078e0206 */
[----:B------:R-:W4:Y:S01]  /*0170*/  LDG.E R8, desc[UR4][R8.64] ;  /* 0x0000000408087981 */ /* 0x000f22000c1e1900 */
[----:B------:R-:W-:-:S03]  /*0180*/  IADD3 R13, R13, -R12, RZ ;  /* 0x8000000c0d0d7210 */ /* 0x000fc60007ffe0ff */
[----:B------:R-:W4:Y:S02]  /*0190*/  LDG.E.EL R7, desc[UR4][R6.64] ;  /* 0x0000000406077981 */ /* 0x000f24000c2e1900 */
[----:B0-----:R-:W-:-:S04]  /*01a0*/  IMAD.WIDE R4, R13, 0x4, R4 ;  /* 0x000000040d047825 */ /* 0x001fc800078e0204 */
[----:B-1----:R-:W-:Y:S02]  /*01b0*/  IMAD.WIDE R2, R13, 0x4, R2 ;  /* 0x000000040d027825 */ /* 0x002fe400078e0202 */
[----:B------:R-:W5:Y:S04]  /*01c0*/  LDG.E.EL R4, desc[UR4][R4.64] ;  /* 0x0000000404047981 */ /* 0x000f68000c2e1900 */
[----:B------:R-:W5:Y:S01]  /*01d0*/  LDG.E.EL R3, desc[UR4][R2.64] ;  /* 0x0000000402037981 */ /* 0x000f62000c2e1900 */
[----:B--2---:R-:W-:-:S04]  /*01e0*/  IMAD.MOV.U32 R11, RZ, RZ, 0x3c000000 ;  /* 0x3c000000ff0b7424 */ /* 0x004fc800078e00ff */
[----:B---3--:R-:W-:Y:S02]  /*01f0*/  FFMA R12, R10, R11, 9.9999997473787516356e-06 ;  /* 0x3727c5ac0a0c7423 */ /* 0x008fe4000000000b */
[----:B------:R-:W0:Y:S04]  /*0200*/  LDC.64 R10, c[0x0][0x238] ;  /* 0x00008e00ff0a7b82 */ /* 0x000e280000000a00 */
[----:B------:R-:W1:Y:S01]  /*0210*/  MUFU.RSQ R12, R12 ;  /* 0x0000000c000c7308 */ /* 0x000e620000001400 */
[----:B----4-:R-:W-:-:S04]  /*0220*/  FADD R13, R8, -R7 ;  /* 0x80000007080d7221 */ /* 0x010fc80000000000 */
[----:B-1----:R-:W-:-:S04]  /*0230*/  FMUL R13, R12, R13 ;  /* 0x0000000d0c0d7220 */ /* 0x002fc80000400000 */
[----:B-----5:R-:W-:Y:S01]  /*0240*/  FFMA R13, R4, R13, R3 ;  /* 0x0000000d040d7223 */ /* 0x020fe20000000003 */
[----:B0-----:R-:W-:-:S04]  /*0250*/  IMAD.WIDE R6, R0, 0x4, R10 ;  /* 0x0000000400067825 */ /* 0x001fc800078e020a */
[----:B------:R-:W-:-:S04]  /*0260*/  FSETP.GEU.AND P0, PT, R13, RZ, PT ;  /* 0x000000ff0d00720b */ /* 0x000fc80003f0e000 */
[----:B------:R-:W-:-:S05]  /*0270*/  FSEL R13, R13, RZ, P0 ;  /* 0x000000ff0d0d7208 */ /* 0x000fca0000000000 */
[----:B------:R-:W-:Y:S01]  /*0280*/  STG.E desc[UR4][R6.64], R13 ;  /* 0x0000000d06007986 */ /* 0x000fe2000c101904 */
[----:B------:R-:W-:Y:S05]  /*0290*/  EXIT ;  /* 0x000000000000794d */ /* 0x000fea0003800000 */
.L_x_0:
[----:B------:R-:W-:-:S00]  /*02a0*/  BRA `(.L_x_0) ;  /* 0xfffffffc00fc7947 */ /* 0x000fc0000383ffff */
[----:B------:R-:W-:-:S00]  /*02b0*/  NOP ;  /* 0x0000000000007918 */ /* 0x000fc00000000000 */
        /* <DEDUP_REMOVED lines=12> */
.L_x_1:


//--------------------- .nv.global.init           --------------------------
	.section	.nv.global.init,"aw",@progbits
.nv.global.init:
	.type		_$_str,@object
	.size		_$_str,(.L_0 - _$_str)
_$_str:
        /*0000*/ 	.byte	0x5f, 0x5f, 0x43, 0x55, 0x44, 0x41, 0x5f, 0x46, 0x54, 0x5a, 0x00
.L_0:


//--------------------- .nv.constant0.triton_poi_fused_native_group_norm_relu_22 --------------------------
	.section	.nv.constant0.triton_poi_fused_native_group_norm_relu_22,"a",@progbits
	.sectionflags	@""
	.align	4
.nv.constant0.triton_poi_fused_native_group_norm_relu_22:
	.zero		580
